//
// Generated by NVIDIA NVVM Compiler
//
// Compiler Build ID: CL-36424714
// Cuda compilation tools, release 13.0, V13.0.88
// Based on NVVM 20.0.0
//

.version 9.0
.target sm_100
.address_size 64

	// .globl	gpu

.visible .entry gpu(
	.param .u64 .ptr .align 1 gpu_param_0,
	.param .u64 .ptr .align 1 gpu_param_1,
	.param .u64 .ptr .align 1 gpu_param_2,
	.param .u64 .ptr .align 1 gpu_param_3
)
{
	.reg .pred 	%p<24>;
	.reg .b32 	%r<45>;
	.reg .b32 	%f<138>;
	.reg .b64 	%rd<28>;

	ld.param.u64 	%rd9, [gpu_param_0];
	ld.param.u64 	%rd8, [gpu_param_1];
	ld.param.u64 	%rd10, [gpu_param_2];
	ld.param.u64 	%rd11, [gpu_param_3];
	cvta.to.global.u64 	%rd1, %rd9;
	cvta.to.global.u64 	%rd12, %rd11;
	cvta.to.global.u64 	%rd13, %rd10;
	mov.u32 	%r1, %ctaid.x;
	mul.wide.u32 	%rd14, %r1, 4;
	add.s64 	%rd15, %rd13, %rd14;
	ld.global.u32 	%r38, [%rd15];
	add.s64 	%rd2, %rd12, %rd14;
	ld.global.u32 	%r42, [%rd2];
	setp.ge.s32 	%p1, %r38, %r42;
	@%p1 bra 	$L__BB0_18;
	cvta.to.global.u64 	%rd16, %rd8;
	mul.wide.u32 	%rd17, %r1, 8;
	add.s64 	%rd3, %rd16, %rd17;
$L__BB0_2:
	add.s32 	%r6, %r38, 1;
	setp.ge.s32 	%p2, %r6, %r42;
	@%p2 bra 	$L__BB0_17;
	mul.wide.s32 	%rd18, %r38, 8;
	add.s64 	%rd4, %rd1, %rd18;
	cvt.rn.f32.s32 	%f1, %r38;
	mov.u32 	%r41, %r6;
$L__BB0_4:
	ld.global.u64 	%rd19, [%rd4];
	cvta.to.global.u64 	%rd5, %rd19;
	ld.global.f32 	%f16, [%rd5];
	mul.wide.s32 	%rd20, %r41, 8;
	add.s64 	%rd21, %rd1, %rd20;
	ld.global.u64 	%rd22, [%rd21];
	cvta.to.global.u64 	%rd6, %rd22;
	ld.global.f32 	%f17, [%rd6];
	sub.f32 	%f2, %f16, %f17;
	abs.f32 	%f3, %f2;
	setp.eq.f32 	%p3, %f2, 0f3F800000;
	mov.f32 	%f136, 0f3F800000;
	@%p3 bra 	$L__BB0_9;
	setp.num.f32 	%p4, %f3, %f3;
	@%p4 bra 	$L__BB0_7;
	mov.f32 	%f73, 0f40000000;
	add.rn.f32 	%f136, %f2, %f73;
	bra.uni 	$L__BB0_9;
$L__BB0_7:
	setp.lt.f32 	%p5, %f3, 0f00800000;
	mul.f32 	%f18, %f3, 0f4B800000;
	selp.f32 	%f19, %f18, %f3, %p5;
	mov.b32 	%r15, %f19;
	add.s32 	%r16, %r15, -1060439283;
	and.b32  	%r17, %r16, -8388608;
	sub.s32 	%r18, %r15, %r17;
	mov.b32 	%f20, %r18;
	cvt.rn.f32.s32 	%f21, %r17;
	selp.f32 	%f22, 0fC1C00000, 0f00000000, %p5;
	fma.rn.f32 	%f23, %f21, 0f34000000, %f22;
	add.f32 	%f24, %f20, 0fBF800000;
	add.f32 	%f25, %f20, 0f3F800000;
	rcp.approx.ftz.f32 	%f26, %f25;
	add.f32 	%f27, %f24, %f24;
	mul.f32 	%f28, %f27, %f26;
	mul.f32 	%f29, %f28, %f28;
	neg.f32 	%f30, %f28;
	sub.f32 	%f31, %f24, %f28;
	add.f32 	%f32, %f31, %f31;
	fma.rn.f32 	%f33, %f30, %f24, %f32;
	mul.rn.f32 	%f34, %f26, %f33;
	fma.rn.f32 	%f35, %f29, 0f3A2C32E4, 0f3B52E7DB;
	fma.rn.f32 	%f36, %f35, %f29, 0f3C93BB73;
	fma.rn.f32 	%f37, %f36, %f29, 0f3DF6384F;
	mul.rn.f32 	%f38, %f37, %f29;
	fma.rn.f32 	%f39, %f28, 0f3FB8AA3B, %f23;
	mul.f32 	%f40, %f38, 0f40400000;
	sub.f32 	%f41, %f23, %f39;
	fma.rn.f32 	%f42, %f28, 0f3FB8AA3B, %f41;
	fma.rn.f32 	%f43, %f34, 0f3FB8AA3B, %f42;
	fma.rn.f32 	%f44, %f28, 0f32A55E34, %f43;
	fma.rn.f32 	%f45, %f40, %f34, %f44;
	fma.rn.f32 	%f46, %f38, %f28, %f45;
	add.rn.f32 	%f47, %f39, %f46;
	mov.f32 	%f48, 0f40000000;
	mul.rn.f32 	%f49, %f47, %f48;
	cvt.rni.f32.f32 	%f50, %f49;
	sub.f32 	%f51, %f49, %f50;
	neg.f32 	%f52, %f49;
	fma.rn.f32 	%f53, %f47, 0f40000000, %f52;
	neg.f32 	%f54, %f39;
	add.rn.f32 	%f55, %f47, %f54;
	neg.f32 	%f56, %f55;
	add.rn.f32 	%f57, %f46, %f56;
	fma.rn.f32 	%f58, %f57, 0f40000000, %f53;
	add.f32 	%f59, %f51, %f58;
	setp.gt.f32 	%p6, %f50, 0f00000000;
	selp.b32 	%r19, 0, -2097152000, %p6;
	setp.neu.f32 	%p7, %f2, 0f00000000;
	setp.neu.f32 	%p8, %f3, 0f7F800000;
	setp.lt.f32 	%p9, %f49, 0f00000000;
	selp.f32 	%f60, 0f00000000, 0f7F800000, %p9;
	abs.f32 	%f61, %f49;
	setp.gt.f32 	%p10, %f61, 0f43180000;
	cvt.rzi.s32.f32 	%r20, %f50;
	shl.b32 	%r21, %r20, 23;
	sub.s32 	%r22, %r21, %r19;
	mov.b32 	%f62, %r22;
	add.s32 	%r23, %r19, 2130706432;
	mov.b32 	%f63, %r23;
	fma.rn.f32 	%f64, %f59, 0f391FCB8E, 0f3AAF85ED;
	fma.rn.f32 	%f65, %f64, %f59, 0f3C1D9856;
	fma.rn.f32 	%f66, %f65, %f59, 0f3D6357BB;
	fma.rn.f32 	%f67, %f66, %f59, 0f3E75FDEC;
	fma.rn.f32 	%f68, %f67, %f59, 0f3F317218;
	fma.rn.f32 	%f69, %f68, %f59, 0f3F800000;
	mul.f32 	%f70, %f69, %f63;
	mul.f32 	%f71, %f70, %f62;
	selp.f32 	%f136, %f60, %f71, %p10;
	and.pred  	%p11, %p7, %p8;
	@%p11 bra 	$L__BB0_9;
	add.f32 	%f72, %f2, %f2;
	mov.b32 	%r24, %f72;
	and.b32  	%r25, %r24, 2147483647;
	mov.b32 	%f136, %r25;
$L__BB0_9:
	ld.global.f32 	%f75, [%rd5+4];
	ld.global.f32 	%f76, [%rd6+4];
	sub.f32 	%f8, %f75, %f76;
	abs.f32 	%f9, %f8;
	setp.eq.f32 	%p12, %f8, 0f3F800000;
	mov.f32 	%f137, 0f3F800000;
	@%p12 bra 	$L__BB0_14;
	setp.num.f32 	%p13, %f9, %f9;
	@%p13 bra 	$L__BB0_12;
	mov.f32 	%f132, 0f40000000;
	add.rn.f32 	%f137, %f8, %f132;
	bra.uni 	$L__BB0_14;
$L__BB0_12:
	setp.lt.f32 	%p14, %f9, 0f00800000;
	mul.f32 	%f77, %f9, 0f4B800000;
	selp.f32 	%f78, %f77, %f9, %p14;
	mov.b32 	%r26, %f78;
	add.s32 	%r27, %r26, -1060439283;
	and.b32  	%r28, %r27, -8388608;
	sub.s32 	%r29, %r26, %r28;
	mov.b32 	%f79, %r29;
	cvt.rn.f32.s32 	%f80, %r28;
	selp.f32 	%f81, 0fC1C00000, 0f00000000, %p14;
	fma.rn.f32 	%f82, %f80, 0f34000000, %f81;
	add.f32 	%f83, %f79, 0fBF800000;
	add.f32 	%f84, %f79, 0f3F800000;
	rcp.approx.ftz.f32 	%f85, %f84;
	add.f32 	%f86, %f83, %f83;
	mul.f32 	%f87, %f86, %f85;
	mul.f32 	%f88, %f87, %f87;
	neg.f32 	%f89, %f87;
	sub.f32 	%f90, %f83, %f87;
	add.f32 	%f91, %f90, %f90;
	fma.rn.f32 	%f92, %f89, %f83, %f91;
	mul.rn.f32 	%f93, %f85, %f92;
	fma.rn.f32 	%f94, %f88, 0f3A2C32E4, 0f3B52E7DB;
	fma.rn.f32 	%f95, %f94, %f88, 0f3C93BB73;
	fma.rn.f32 	%f96, %f95, %f88, 0f3DF6384F;
	mul.rn.f32 	%f97, %f96, %f88;
	fma.rn.f32 	%f98, %f87, 0f3FB8AA3B, %f82;
	mul.f32 	%f99, %f97, 0f40400000;
	sub.f32 	%f100, %f82, %f98;
	fma.rn.f32 	%f101, %f87, 0f3FB8AA3B, %f100;
	fma.rn.f32 	%f102, %f93, 0f3FB8AA3B, %f101;
	fma.rn.f32 	%f103, %f87, 0f32A55E34, %f102;
	fma.rn.f32 	%f104, %f99, %f93, %f103;
	fma.rn.f32 	%f105, %f97, %f87, %f104;
	add.rn.f32 	%f106, %f98, %f105;
	mov.f32 	%f107, 0f40000000;
	mul.rn.f32 	%f108, %f106, %f107;
	cvt.rni.f32.f32 	%f109, %f108;
	sub.f32 	%f110, %f108, %f109;
	neg.f32 	%f111, %f108;
	fma.rn.f32 	%f112, %f106, 0f40000000, %f111;
	neg.f32 	%f113, %f98;
	add.rn.f32 	%f114, %f106, %f113;
	neg.f32 	%f115, %f114;
	add.rn.f32 	%f116, %f105, %f115;
	fma.rn.f32 	%f117, %f116, 0f40000000, %f112;
	add.f32 	%f118, %f110, %f117;
	setp.gt.f32 	%p15, %f109, 0f00000000;
	selp.b32 	%r30, 0, -2097152000, %p15;
	setp.neu.f32 	%p16, %f8, 0f00000000;
	setp.neu.f32 	%p17, %f9, 0f7F800000;
	setp.lt.f32 	%p18, %f108, 0f00000000;
	selp.f32 	%f119, 0f00000000, 0f7F800000, %p18;
	abs.f32 	%f120, %f108;
	setp.gt.f32 	%p19, %f120, 0f43180000;
	cvt.rzi.s32.f32 	%r31, %f109;
	shl.b32 	%r32, %r31, 23;
	sub.s32 	%r33, %r32, %r30;
	mov.b32 	%f121, %r33;
	add.s32 	%r34, %r30, 2130706432;
	mov.b32 	%f122, %r34;
	fma.rn.f32 	%f123, %f118, 0f391FCB8E, 0f3AAF85ED;
	fma.rn.f32 	%f124, %f123, %f118, 0f3C1D9856;
	fma.rn.f32 	%f125, %f124, %f118, 0f3D6357BB;
	fma.rn.f32 	%f126, %f125, %f118, 0f3E75FDEC;
	fma.rn.f32 	%f127, %f126, %f118, 0f3F317218;
	fma.rn.f32 	%f128, %f127, %f118, 0f3F800000;
	mul.f32 	%f129, %f128, %f122;
	mul.f32 	%f130, %f129, %f121;
	selp.f32 	%f137, %f119, %f130, %p19;
	and.pred  	%p20, %p16, %p17;
	@%p20 bra 	$L__BB0_14;
	add.f32 	%f131, %f8, %f8;
	mov.b32 	%r35, %f131;
	and.b32  	%r36, %r35, 2147483647;
	mov.b32 	%f137, %r36;
$L__BB0_14:
	add.f32 	%f133, %f136, %f137;
	sqrt.rn.f32 	%f14, %f133;
	ld.global.u64 	%rd23, [%rd3];
	cvta.to.global.u64 	%rd7, %rd23;
	ld.global.f32 	%f134, [%rd7+8];
	setp.geu.f32 	%p21, %f14, %f134;
	@%p21 bra 	$L__BB0_16;
	st.global.f32 	[%rd7], %f1;
	cvt.rn.f32.s32 	%f135, %r41;
	ld.global.u64 	%rd24, [%rd3];
	cvta.to.global.u64 	%rd25, %rd24;
	st.global.f32 	[%rd25+4], %f135;
	ld.global.u64 	%rd26, [%rd3];
	cvta.to.global.u64 	%rd27, %rd26;
	st.global.f32 	[%rd27+8], %f14;
	ld.global.u32 	%r42, [%rd2];
$L__BB0_16:
	add.s32 	%r41, %r41, 1;
	setp.lt.s32 	%p22, %r41, %r42;
	@%p22 bra 	$L__BB0_4;
$L__BB0_17:
	setp.lt.s32 	%p23, %r6, %r42;
	mov.u32 	%r38, %r6;
	@%p23 bra 	$L__BB0_2;
$L__BB0_18:
	ret;

}


// ===== COMPILED SASS (sm_100) =====

	.target	sm_100

	.elftype	@"ET_EXEC"


//--------------------- .note.nv.tkinfo           --------------------------
	.section	.note.nv.tkinfo,"",@"SHT_NOTE"
	.sectionflags	@"SHF_NOTE_NV_TKINFO"
	.tkinfo
        /*0018*/ 	.word	0x00000002
        /*0030*/ 	.string	""
        /*0030*/ 	.string	"ptxas"
        /*0030*/ 	.string	"Cuda compilation tools, release 13.0, V13.0.88"
        /*0030*/ 	.string	"Build cuda_13.0.r13.0/compiler.36424714_0"
        /*0030*/ 	.string	"-arch sm_100 -m 64 "



//--------------------- .note.nv.cuinfo           --------------------------
	.section	.note.nv.cuinfo,"",@"SHT_NOTE"
	.sectionflags	@"SHF_NOTE_NV_CUINFO"
        /*0018*/ 	.short	0x0002
        /*001a*/ 	.short	0x0064
        /*001c*/ 	.short	0x0082
	.zero		2


//--------------------- .nv.info                  --------------------------
	.section	.nv.info,"",@"SHT_CUDA_INFO"
	.align	4


	//----- nvinfo : EIATTR_REGCOUNT
	.align		4
        /*0000*/ 	.byte	0x04, 0x2f
        /*0002*/ 	.short	(.L_1 - .L_0)
	.align		4
.L_0:
        /*0004*/ 	.word	index@(gpu)
        /*0008*/ 	.word	0x0000001a


	//----- nvinfo : EIATTR_FRAME_SIZE
	.align		4
.L_1:
        /*000c*/ 	.byte	0x04, 0x11
        /*000e*/ 	.short	(.L_3 - .L_2)
	.align		4
.L_2:
        /*0010*/ 	.word	index@($__internal_0_$__cuda_sm20_sqrt_rn_f32_slowpath)
        /*0014*/ 	.word	0x00000000


	//----- nvinfo : EIATTR_FRAME_SIZE
	.align		4
.L_3:
        /*0018*/ 	.byte	0x04, 0x11
        /*001a*/ 	.short	(.L_5 - .L_4)
	.align		4
.L_4:
        /*001c*/ 	.word	index@(gpu)
        /*0020*/ 	.word	0x00000000


	//----- nvinfo : EIATTR_MIN_STACK_SIZE
	.align		4
.L_5:
        /*0024*/ 	.byte	0x04, 0x12
        /*0026*/ 	.short	(.L_7 - .L_6)
	.align		4
.L_6:
        /*0028*/ 	.word	index@(gpu)
        /*002c*/ 	.word	0x00000000
.L_7:


//--------------------- .nv.compat                --------------------------
	.section	.nv.compat,"",@"SHT_CUDA_COMPAT_INFO"
	.align	4
        /*0000*/ 	.byte	0x02, 0x09, 0x00, 0x00, 0x02, 0x02, 0x01, 0x00, 0x02, 0x05, 0x05, 0x00, 0x03, 0x07, 0x01, 0x01
        /*0010*/ 	.byte	0x02, 0x03, 0x00, 0x00, 0x02, 0x06, 0x01, 0x00, 0x04, 0x0b, 0x08, 0x00, 0x01, 0x00, 0x00, 0x00
        /*0020*/ 	.byte	0x00, 0x00, 0x00, 0x00


//--------------------- .nv.info.gpu              --------------------------
	.section	.nv.info.gpu,"",@"SHT_CUDA_INFO"
	.sectionflags	@""
	.align	4


	//----- nvinfo : EIATTR_CUDA_API_VERSION
	.align		4
        /*0000*/ 	.byte	0x04, 0x37
        /*0002*/ 	.short	(.L_9 - .L_8)
.L_8:
        /*0004*/ 	.word	0x00000082


	//----- nvinfo : EIATTR_KPARAM_INFO
	.align		4
.L_9:
        /*0008*/ 	.byte	0x04, 0x17
        /*000a*/ 	.short	(.L_11 - .L_10)
.L_10:
        /*000c*/ 	.word	0x00000000
        /*0010*/ 	.short	0x0003
        /*0012*/ 	.short	0x0018
        /*0014*/ 	.byte	0x00, 0xf5, 0x21, 0x00


	//----- nvinfo : EIATTR_KPARAM_INFO
	.align		4
.L_11:
        /*0018*/ 	.byte	0x04, 0x17
        /*001a*/ 	.short	(.L_13 - .L_12)
.L_12:
        /*001c*/ 	.word	0x00000000
        /*0020*/ 	.short	0x0002
        /*0022*/ 	.short	0x0010
        /*0024*/ 	.byte	0x00, 0xf5, 0x21, 0x00


	//----- nvinfo : EIATTR_KPARAM_INFO
	.align		4
.L_13:
        /*0028*/ 	.byte	0x04, 0x17
        /*002a*/ 	.short	(.L_15 - .L_14)
.L_14:
        /*002c*/ 	.word	0x00000000
        /*0030*/ 	.short	0x0001
        /*0032*/ 	.short	0x0008
        /*0034*/ 	.byte	0x00, 0xf5, 0x21, 0x00


	//----- nvinfo : EIATTR_KPARAM_INFO
	.align		4
.L_15:
        /*0038*/ 	.byte	0x04, 0x17
        /*003a*/ 	.short	(.L_17 - .L_16)
.L_16:
        /*003c*/ 	.word	0x00000000
        /*0040*/ 	.short	0x0000
        /*0042*/ 	.short	0x0000
        /*0044*/ 	.byte	0x00, 0xf5, 0x21, 0x00


	//----- nvinfo : EIATTR_SPARSE_MMA_MASK
	.align		4
.L_17:
        /*0048*/ 	.byte	0x03, 0x50
        /*004a*/ 	.short	0x0000


	//----- nvinfo : EIATTR_MAXREG_COUNT
	.align		4
        /*004c*/ 	.byte	0x03, 0x1b
        /*004e*/ 	.short	0x00ff


	//----- nvinfo : EIATTR_MERCURY_ISA_VERSION
	.align		4
        /*0050*/ 	.byte	0x03, 0x5f
        /*0052*/ 	.short	0x0101


	//----- nvinfo : EIATTR_VRC_CTA_INIT_COUNT
	.align		4
        /*0054*/ 	.byte	0x02, 0x4a
	.zero		1
	.zero		1


	//----- nvinfo : EIATTR_EXIT_INSTR_OFFSETS
	.align		4
        /*0058*/ 	.byte	0x04, 0x1c
        /*005a*/ 	.short	(.L_19 - .L_18)


	//   ....[0]....
.L_18:
        /*005c*/ 	.word	0x000000a0


	//   ....[1]....
        /*0060*/ 	.word	0x00000c30


	//----- nvinfo : EIATTR_CRS_STACK_SIZE
	.align		4
.L_19:
        /*0064*/ 	.byte	0x04, 0x1e
        /*0066*/ 	.short	(.L_21 - .L_20)
.L_20:
        /*0068*/ 	.word	0x00000000


	//----- nvinfo : EIATTR_CBANK_PARAM_SIZE
	.align		4
.L_21:
        /*006c*/ 	.byte	0x03, 0x19
        /*006e*/ 	.short	0x0020


	//----- nvinfo : EIATTR_PARAM_CBANK
	.align		4
        /*0070*/ 	.byte	0x04, 0x0a
        /*0072*/ 	.short	(.L_23 - .L_22)
	.align		4
.L_22:
        /*0074*/ 	.word	index@(.nv.constant0.gpu)
        /*0078*/ 	.short	0x0380
        /*007a*/ 	.short	0x0020


	//----- nvinfo : EIATTR_SW_WAR
	.align		4
.L_23:
        /*007c*/ 	.byte	0x04, 0x36
        /*007e*/ 	.short	(.L_25 - .L_24)
.L_24:
        /*0080*/ 	.word	0x00000008
.L_25:


//--------------------- .nv.callgraph             --------------------------
	.section	.nv.callgraph,"",@"SHT_CUDA_CALLGRAPH"
	.align	4
	.sectionentsize	8
	.align		4
        /*0000*/ 	.word	0x00000000
	.align		4
        /*0004*/ 	.word	0xffffffff
	.align		4
        /*0008*/ 	.word	0x00000000
	.align		4
        /*000c*/ 	.word	0xfffffffe
	.align		4
        /*0010*/ 	.word	0x00000000
	.align		4
        /*0014*/ 	.word	0xfffffffd
	.align		4
        /*0018*/ 	.word	0x00000000
	.align		4
        /*001c*/ 	.word	0xfffffffc


//--------------------- .text.gpu                 --------------------------
	.section	.text.gpu,"ax",@progbits
	.align	128
        .global         gpu
        .type           gpu,@function
        .size           gpu,(.L_x_10 - gpu)
        .other          gpu,@"STO_CUDA_ENTRY STV_DEFAULT"
gpu:
.text.gpu:
[----:B------:R-:W-:Y:S01]  /*0000*/  LDC R1, c[0x0][0x37c] ;  /* 0x0000df00ff017b82 */ /* 0x000fe20000000800 */
[----:B------:R-:W0:Y:S07]  /*0010*/  S2R R7, SR_CTAID.X ;  /* 0x0000000000077919 */ /* 0x000e2e0000002500 */
[----:B------:R-:W0:Y:S01]  /*0020*/  LDC.64 R4, c[0x0][0x390] ;  /* 0x0000e400ff047b82 */ /* 0x000e220000000a00 */
[----:B------:R-:W1:Y:S07]  /*0030*/  LDCU.64 UR4, c[0x0][0x358] ;  /* 0x00006b00ff0477ac */ /* 0x000e6e0008000a00 */
[----:B------:R-:W2:Y:S01]  /*0040*/  LDC.64 R2, c[0x0][0x398] ;  /* 0x0000e600ff027b82 */ /* 0x000ea20000000a00 */
[----:B0-----:R-:W-:-:S04]  /*0050*/  IMAD.WIDE.U32 R4, R7, 0x4, R4 ;  /* 0x0000000407047825 */ /* 0x001fc800078e0004 */
[----:B--2---:R-:W-:Y:S01]  /*0060*/  IMAD.WIDE.U32 R2, R7, 0x4, R2 ;  /* 0x0000000407027825 */ /* 0x004fe200078e0002 */
[----:B-1----:R-:W2:Y:S04]  /*0070*/  LDG.E R0, desc[UR4][R4.64] ;  /* 0x0000000404007981 */ /* 0x002ea8000c1e1900 */
[----:B------:R-:W2:Y:S02]  /*0080*/  LDG.E R10, desc[UR4][R2.64] ;  /* 0x00000004020a7981 */ /* 0x000ea4000c1e1900 */
[----:B--2---:R-:W-:-:S13]  /*0090*/  ISETP.GE.AND P0, PT, R0, R10, PT ;  /* 0x0000000a0000720c */ /* 0x004fda0003f06270 */
[----:B------:R-:W-:Y:S05]  /*00a0*/  @P0 EXIT ;  /* 0x000000000000094d */ /* 0x000fea0003800000 */
[----:B------:R-:W0:Y:S02]  /*00b0*/  LDC.64 R4, c[0x0][0x388] ;  /* 0x0000e200ff047b82 */ /* 0x000e240000000a00 */
[----:B0-----:R-:W-:-:S07]  /*00c0*/  IMAD.WIDE.U32 R4, R7, 0x8, R4 ;  /* 0x0000000807047825 */ /* 0x001fce00078e0004 */
.L_x_7:
[----:B------:R-:W-:-:S04]  /*00d0*/  IADD3 R11, PT, PT, R0, 0x1, RZ ;  /* 0x00000001000b7810 */ /* 0x000fc80007ffe0ff */
[----:B------:R-:W-:-:S13]  /*00e0*/  ISETP.GE.AND P0, PT, R11, R10, PT ;  /* 0x0000000a0b00720c */ /* 0x000fda0003f06270 */
[----:B0-----:R-:W-:Y:S05]  /*00f0*/  @P0 BRA `(.L_x_0) ;  /* 0x0000000800c00947 */ /* 0x001fea0003800000 */
[----:B------:R-:W0:Y:S01]  /*0100*/  LDC.64 R8, c[0x0][0x380] ;  /* 0x0000e000ff087b82 */ /* 0x000e220000000a00 */
[----:B------:R-:W-:Y:S02]  /*0110*/  I2FP.F32.S32 R12, R0 ;  /* 0x00000000000c7245 */ /* 0x000fe40000201400 */
[----:B------:R-:W-:-:S05]  /*0120*/  MOV R13, R11 ;  /* 0x0000000b000d7202 */ /* 0x000fca0000000f00 */
[----:B------:R-:W1:Y:S01]  /*0130*/  LDC.64 R6, c[0x0][0x380] ;  /* 0x0000e000ff067b82 */ /* 0x000e620000000a00 */
[----:B0-----:R-:W-:-:S07]  /*0140*/  IMAD.WIDE R8, R0, 0x8, R8 ;  /* 0x0000000800087825 */ /* 0x001fce00078e0208 */
.L_x_6:
[----:B01----:R-:W-:Y:S01]  /*0150*/  IMAD.WIDE R18, R13, 0x8, R6 ;  /* 0x000000080d127825 */ /* 0x003fe200078e0206 */
[----:B------:R-:W2:Y:S05]  /*0160*/  LDG.E.64 R20, desc[UR4][R8.64] ;  /* 0x0000000408147981 */ /* 0x000eaa000c1e1b00 */
[----:B------:R-:W3:Y:S04]  /*0170*/  LDG.E.64 R18, desc[UR4][R18.64] ;  /* 0x0000000412127981 */ /* 0x000ee8000c1e1b00 */
[----:B--2---:R-:W2:Y:S04]  /*0180*/  LDG.E R15, desc[UR4][R20.64] ;  /* 0x00000004140f7981 */ /* 0x004ea8000c1e1900 */
[----:B------:R-:W4:Y:S04]  /*0190*/  LDG.E R14, desc[UR4][R20.64+0x4] ;  /* 0x00000404140e7981 */ /* 0x000f28000c1e1900 */
[----:B---3--:R-:W2:Y:S04]  /*01a0*/  LDG.E R0, desc[UR4][R18.64] ;  /* 0x0000000412007981 */ /* 0x008ea8000c1e1900 */
[----:B------:R-:W4:Y:S01]  /*01b0*/  LDG.E R17, desc[UR4][R18.64+0x4] ;  /* 0x0000040412117981 */ /* 0x000f22000c1e1900 */
[----:B--2---:R-:W-:-:S05]  /*01c0*/  FADD R15, R15, -R0 ;  /* 0x800000000f0f7221 */ /* 0x004fca0000000000 */
[----:B------:R-:W-:Y:S01]  /*01d0*/  FSETP.NEU.AND P0, PT, R15, 1, PT ;  /* 0x3f8000000f00780b */ /* 0x000fe20003f0d000 */
[----:B----4-:R-:W-:Y:S01]  /*01e0*/  FADD R0, R14, -R17 ;  /* 0x800000110e007221 */ /* 0x010fe20000000000 */
[----:B------:R-:W-:Y:S01]  /*01f0*/  HFMA2 R14, -RZ, RZ, 1.875, 0 ;  /* 0x3f800000ff0e7431 */ /* 0x000fe200000001ff */
[----:B------:R-:W-:-:S03]  /*0200*/  MOV R17, 0x3f800000 ;  /* 0x3f80000000117802 */ /* 0x000fc60000000f00 */
[----:B------:R-:W-:-:S07]  /*0210*/  FSETP.NEU.AND P1, PT, R0, 1, PT ;  /* 0x3f8000000000780b */ /* 0x000fce0003f2d000 */
[----:B------:R-:W-:Y:S06]  /*0220*/  @!P0 BRA `(.L_x_1) ;  /* 0x0000000400048947 */ /* 0x000fec0003800000 */
[----:B------:R-:W-:-:S13]  /*0230*/  FSETP.NAN.AND P0, PT, |R15|, |R15|, PT ;  /* 0x4000000f0f00720b */ /* 0x000fda0003f08200 */
[----:B------:R-:W-:Y:S01]  /*0240*/  @P0 FADD R17, R15, 2 ;  /* 0x400000000f110421 */ /* 0x000fe20000000000 */
[----:B------:R-:W-:Y:S06]  /*0250*/  @P0 BRA `(.L_x_1) ;  /* 0x0000000000f80947 */ /* 0x000fec0003800000 */
[C---:B------:R-:W-:Y:S01]  /*0260*/  FMUL R16, |R15|.reuse, 16777216 ;  /* 0x4b8000000f107820 */ /* 0x040fe20000400200 */
[----:B------:R-:W-:Y:S01]  /*0270*/  FSETP.GEU.AND P0, PT, |R15|, 1.175494350822287508e-38, PT ;  /* 0x008000000f00780b */ /* 0x000fe20003f0e200 */
[----:B------:R-:W-:-:S03]  /*0280*/  HFMA2 R22, -RZ, RZ, 0.771484375, 0.21533203125 ;  /* 0x3a2c32e4ff167431 */ /* 0x000fc600000001ff */
[----:B------:R-:W-:Y:S02]  /*0290*/  FSEL R16, R16, |R15|, !P0 ;  /* 0x4000000f10107208 */ /* 0x000fe40004000000 */
[----:B------:R-:W-:Y:S02]  /*02a0*/  FSEL R20, RZ, -24, P0 ;  /* 0xc1c00000ff147808 */ /* 0x000fe40000000000 */
[----:B------:R-:W-:Y:S02]  /*02b0*/  IADD3 R17, PT, PT, R16, -0x3f3504f3, RZ ;  /* 0xc0cafb0d10117810 */ /* 0x000fe40007ffe0ff */
[----:B------:R-:W-:Y:S02]  /*02c0*/  FSETP.NEU.AND P0, PT, |R15|, +INF , PT ;  /* 0x7f8000000f00780b */ /* 0x000fe40003f0d200 */
[----:B------:R-:W-:Y:S02]  /*02d0*/  LOP3.LUT R17, R17, 0xff800000, RZ, 0xc0, !PT ;  /* 0xff80000011117812 */ /* 0x000fe400078ec0ff */
[----:B------:R-:W-:-:S02]  /*02e0*/  FSETP.NEU.AND P0, PT, R15, RZ, P0 ;  /* 0x000000ff0f00720b */ /* 0x000fc4000070d000 */
[-C--:B------:R-:W-:Y:S02]  /*02f0*/  IADD3 R21, PT, PT, R16, -R17.reuse, RZ ;  /* 0x8000001110157210 */ /* 0x080fe40007ffe0ff */
[----:B------:R-:W-:-:S03]  /*0300*/  I2FP.F32.S32 R17, R17 ;  /* 0x0000001100117245 */ /* 0x000fc60000201400 */
[C---:B------:R-:W-:Y:S01]  /*0310*/  FADD R16, R21.reuse, 1 ;  /* 0x3f80000015107421 */ /* 0x040fe20000000000 */
[----:B------:R-:W-:Y:S01]  /*0320*/  FADD R21, R21, -1 ;  /* 0xbf80000015157421 */ /* 0x000fe20000000000 */
[----:B------:R-:W-:-:S03]  /*0330*/  FFMA R23, R17, 1.1920928955078125e-07, R20 ;  /* 0x3400000011177823 */ /* 0x000fc60000000014 */
[----:B------:R-:W-:Y:S01]  /*0340*/  FADD R19, R21, R21 ;  /* 0x0000001515137221 */ /* 0x000fe20000000000 */
[----:B------:R-:W0:Y:S01]  /*0350*/  MUFU.RCP R16, R16 ;  /* 0x0000001000107308 */ /* 0x000e220000001000 */
[----:B------:R-:W-:Y:S02]  /*0360*/  @!P0 FADD R15, R15, R15 ;  /* 0x0000000f0f0f8221 */ /* 0x000fe40000000000 */
[----:B0-----:R-:W-:-:S04]  /*0370*/  FMUL R18, R16, R19 ;  /* 0x0000001310127220 */ /* 0x001fc80000400000 */
[----:B------:R-:W-:Y:S01]  /*0380*/  FADD R20, R21, -R18 ;  /* 0x8000001215147221 */ /* 0x000fe20000000000 */
[C---:B------:R-:W-:Y:S01]  /*0390*/  FMUL R19, R18.reuse, R18 ;  /* 0x0000001212137220 */ /* 0x040fe20000400000 */
[----:B------:R-:W-:Y:S02]  /*03a0*/  FFMA R17, R18, 1.4426950216293334961, R23 ;  /* 0x3fb8aa3b12117823 */ /* 0x000fe40000000017 */
[----:B------:R-:W-:Y:S01]  /*03b0*/  FADD R20, R20, R20 ;  /* 0x0000001414147221 */ /* 0x000fe20000000000 */
[----:B------:R-:W-:Y:S01]  /*03c0*/  FFMA R22, R19, R22, 0.0032181653659790754318 ;  /* 0x3b52e7db13167423 */ /* 0x000fe20000000016 */
[----:B------:R-:W-:Y:S02]  /*03d0*/  FADD R23, R23, -R17 ;  /* 0x8000001117177221 */ /* 0x000fe40000000000 */
[----:B------:R-:W-:Y:S01]  /*03e0*/  FFMA R21, R21, -R18, R20 ;  /* 0x8000001215157223 */ /* 0x000fe20000000014 */
[----:B------:R-:W-:Y:S01]  /*03f0*/  FFMA R22, R19, R22, 0.018033718690276145935 ;  /* 0x3c93bb7313167423 */ /* 0x000fe20000000016 */
[----:B------:R-:W-:-:S02]  /*0400*/  FFMA R20, R18, 1.4426950216293334961, R23 ;  /* 0x3fb8aa3b12147823 */ /* 0x000fc40000000017 */
[----:B------:R-:W-:Y:S01]  /*0410*/  FMUL R21, R16, R21 ;  /* 0x0000001510157220 */ /* 0x000fe20000400000 */
[----:B------:R-:W-:-:S03]  /*0420*/  FFMA R22, R19, R22, 0.12022458761930465698 ;  /* 0x3df6384f13167423 */ /* 0x000fc60000000016 */
[----:B------:R-:W-:Y:S01]  /*0430*/  FFMA R23, R21, 1.4426950216293334961, R20 ;  /* 0x3fb8aa3b15177823 */ /* 0x000fe20000000014 */
[----:B------:R-:W-:-:S03]  /*0440*/  FMUL R19, R19, R22 ;  /* 0x0000001613137220 */ /* 0x000fc60000400000 */
[----:B------:R-:W-:Y:S01]  /*0450*/  FFMA R20, R18, 1.9251366722983220825e-08, R23 ;  /* 0x32a55e3412147823 */ /* 0x000fe20000000017 */
[----:B------:R-:W-:-:S04]  /*0460*/  FMUL R16, R19, 3 ;  /* 0x4040000013107820 */ /* 0x000fc80000400000 */
[----:B------:R-:W-:Y:S01]  /*0470*/  FFMA R16, R21, R16, R20 ;  /* 0x0000001015107223 */ /* 0x000fe20000000014 */
[----:B------:R-:W-:-:S03]  /*0480*/  MOV R20, 0x391fcb8e ;  /* 0x391fcb8e00147802 */ /* 0x000fc60000000f00 */
[----:B------:R-:W-:-:S04]  /*0490*/  FFMA R18, R18, R19, R16 ;  /* 0x0000001312127223 */ /* 0x000fc80000000010 */
[----:B------:R-:W-:-:S04]  /*04a0*/  FADD R21, R17, R18 ;  /* 0x0000001211157221 */ /* 0x000fc80000000000 */
[----:B------:R-:W-:Y:S01]  /*04b0*/  FMUL R16, R21, 2 ;  /* 0x4000000015107820 */ /* 0x000fe20000400000 */
[----:B------:R-:W-:-:S03]  /*04c0*/  FADD R17, -R17, R21 ;  /* 0x0000001511117221 */ /* 0x000fc60000000100 */
[----:B------:R-:W0:Y:S01]  /*04d0*/  FRND R19, R16 ;  /* 0x0000001000137307 */ /* 0x000e220000201000 */
[----:B------:R-:W-:Y:S01]  /*04e0*/  FADD R18, R18, -R17 ;  /* 0x8000001112127221 */ /* 0x000fe20000000000 */
[----:B------:R-:W-:Y:S01]  /*04f0*/  FFMA R21, R21, 2, -R16 ;  /* 0x4000000015157823 */ /* 0x000fe20000000810 */
[----:B------:R-:W-:-:S03]  /*0500*/  FSETP.GT.AND P3, PT, |R16|, 152, PT ;  /* 0x431800001000780b */ /* 0x000fc60003f64200 */
[----:B------:R-:W-:Y:S02]  /*0510*/  FFMA R18, R18, 2, R21 ;  /* 0x4000000012127823 */ /* 0x000fe40000000015 */
[----:B------:R-:W1:Y:S01]  /*0520*/  F2I.NTZ R21, R16 ;  /* 0x0000001000157305 */ /* 0x000e620000203100 */
[----:B0-----:R-:W-:Y:S01]  /*0530*/  FADD R17, R16, -R19 ;  /* 0x8000001310117221 */ /* 0x001fe20000000000 */
[----:B------:R-:W-:-:S03]  /*0540*/  FSETP.GT.AND P2, PT, R19, RZ, PT ;  /* 0x000000ff1300720b */ /* 0x000fc60003f44000 */
[----:B------:R-:W-:-:S04]  /*0550*/  FADD R17, R17, R18 ;  /* 0x0000001211117221 */ /* 0x000fc80000000000 */
[----:B------:R-:W-:-:S04]  /*0560*/  FFMA R18, R17, R20, 0.0013391353422775864601 ;  /* 0x3aaf85ed11127423 */ /* 0x000fc80000000014 */
[----:B------:R-:W-:-:S04]  /*0570*/  FFMA R18, R17, R18, 0.0096188392490148544312 ;  /* 0x3c1d985611127423 */ /* 0x000fc80000000012 */
[----:B------:R-:W-:-:S04]  /*0580*/  FFMA R18, R17, R18, 0.055503588169813156128 ;  /* 0x3d6357bb11127423 */ /* 0x000fc80000000012 */
[C---:B------:R-:W-:Y:S01]  /*0590*/  FFMA R20, R17.reuse, R18, 0.24022644758224487305 ;  /* 0x3e75fdec11147423 */ /* 0x040fe20000000012 */
[----:B------:R-:W-:Y:S02]  /*05a0*/  SEL R18, RZ, 0x83000000, P2 ;  /* 0x83000000ff127807 */ /* 0x000fe40001000000 */
[----:B------:R-:W-:Y:S01]  /*05b0*/  FSETP.GEU.AND P2, PT, R16, RZ, PT ;  /* 0x000000ff1000720b */ /* 0x000fe20003f4e000 */
[----:B------:R-:W-:Y:S01]  /*05c0*/  FFMA R20, R17, R20, 0.69314718246459960938 ;  /* 0x3f31721811147423 */ /* 0x000fe20000000014 */
[----:B------:R-:W-:Y:S02]  /*05d0*/  IADD3 R19, PT, PT, R18, 0x7f000000, RZ ;  /* 0x7f00000012137810 */ /* 0x000fe40007ffe0ff */
[----:B-1----:R-:W-:Y:S01]  /*05e0*/  LEA R21, R21, -R18, 0x17 ;  /* 0x8000001215157211 */ /* 0x002fe200078eb8ff */
[----:B------:R-:W-:Y:S01]  /*05f0*/  FFMA R20, R17, R20, 1 ;  /* 0x3f80000011147423 */ /* 0x000fe20000000014 */
[----:B------:R-:W-:-:S03]  /*0600*/  FSEL R17, RZ, +INF , !P2 ;  /* 0x7f800000ff117808 */ /* 0x000fc60005000000 */
[----:B------:R-:W-:-:S04]  /*0610*/  FMUL R20, R19, R20 ;  /* 0x0000001413147220 */ /* 0x000fc80000400000 */
[----:B------:R-:W-:Y:S01]  /*0620*/  @!P3 FMUL R17, R21, R20 ;  /* 0x000000141511b220 */ /* 0x000fe20000400000 */
[----:B------:R-:W-:-:S07]  /*0630*/  @!P0 LOP3.LUT R17, R15, 0x7fffffff, RZ, 0xc0, !PT ;  /* 0x7fffffff0f118812 */ /* 0x000fce00078ec0ff */
.L_x_1:
[----:B------:R-:W-:Y:S05]  /*0640*/  @!P1 BRA `(.L_x_2) ;  /* 0x0000000400049947 */ /* 0x000fea0003800000 */
        /* <DEDUP_REMOVED lines=12> */
[----:B------:R-:W-:-:S05]  /*0710*/  IADD3 R15, PT, PT, R15, -R16, RZ ;  /* 0x800000100f0f7210 */ /* 0x000fca0007ffe0ff */
[C---:B------:R-:W-:Y:S01]  /*0720*/  FADD R14, R15.reuse, 1 ;  /* 0x3f8000000f0e7421 */ /* 0x040fe20000000000 */
[----:B------:R-:W-:Y:S01]  /*0730*/  FADD R21, R15, -1 ;  /* 0xbf8000000f157421 */ /* 0x000fe20000000000 */
[----:B------:R-:W-:-:S03]  /*0740*/  I2FP.F32.S32 R15, R16 ;  /* 0x00000010000f7245 */ /* 0x000fc60000201400 */
[----:B------:R-:W-:Y:S01]  /*0750*/  FADD R19, R21, R21 ;  /* 0x0000001515137221 */ /* 0x000fe20000000000 */
[----:B------:R-:W0:Y:S01]  /*0760*/  MUFU.RCP R14, R14 ;  /* 0x0000000e000e7308 */ /* 0x000e220000001000 */
[----:B------:R-:W-:Y:S02]  /*0770*/  @!P0 FADD R0, R0, R0 ;  /* 0x0000000000008221 */ /* 0x000fe40000000000 */
[----:B0-----:R-:W-:Y:S01]  /*0780*/  FMUL R16, R14, R19 ;  /* 0x000000130e107220 */ /* 0x001fe20000400000 */
[----:B------:R-:W-:-:S03]  /*0790*/  FFMA R19, R15, 1.1920928955078125e-07, R18 ;  /* 0x340000000f137823 */ /* 0x000fc60000000012 */
[----:B------:R-:W-:Y:S01]  /*07a0*/  FADD R20, R21, -R16 ;  /* 0x8000001015147221 */ /* 0x000fe20000000000 */
[CC--:B------:R-:W-:Y:S01]  /*07b0*/  FMUL R18, R16.reuse, R16.reuse ;  /* 0x0000001010127220 */ /* 0x0c0fe20000400000 */
[----:B------:R-:W-:Y:S02]  /*07c0*/  FFMA R15, R16, 1.4426950216293334961, R19 ;  /* 0x3fb8aa3b100f7823 */ /* 0x000fe40000000013 */
[----:B------:R-:W-:Y:S01]  /*07d0*/  FADD R20, R20, R20 ;  /* 0x0000001414147221 */ /* 0x000fe20000000000 */
[C---:B------:R-:W-:Y:S01]  /*07e0*/  FFMA R23, R18.reuse, R23, 0.0032181653659790754318 ;  /* 0x3b52e7db12177423 */ /* 0x040fe20000000017 */
        /* <DEDUP_REMOVED lines=39> */
.L_x_2:
[----:B------:R-:W-:-:S04]  /*0a60*/  FADD R0, R14, R17 ;  /* 0x000000110e007221 */ /* 0x000fc80000000000 */
[----:B------:R0:W1:Y:S01]  /*0a70*/  MUFU.RSQ R15, R0 ;  /* 0x00000000000f7308 */ /* 0x0000620000001400 */
[----:B------:R-:W-:-:S04]  /*0a80*/  IADD3 R14, PT, PT, R0, -0xd000000, RZ ;  /* 0xf3000000000e7810 */ /* 0x000fc80007ffe0ff */
[----:B------:R-:W-:-:S13]  /*0a90*/  ISETP.GT.U32.AND P0, PT, R14, 0x727fffff, PT ;  /* 0x727fffff0e00780c */ /* 0x000fda0003f04070 */
[----:B01----:R-:W-:Y:S05]  /*0aa0*/  @!P0 BRA `(.L_x_3) ;  /* 0x00000000000c8947 */ /* 0x003fea0003800000 */
[----:B------:R-:W-:-:S07]  /*0ab0*/  MOV R16, 0xad0 ;  /* 0x00000ad000107802 */ /* 0x000fce0000000f00 */
[----:B------:R-:W-:Y:S05]  /*0ac0*/  CALL.REL.NOINC `($__internal_0_$__cuda_sm20_sqrt_rn_f32_slowpath) ;  /* 0x00000000005c7944 */ /* 0x000fea0003c00000 */
[----:B------:R-:W-:Y:S05]  /*0ad0*/  BRA `(.L_x_4) ;  /* 0x0000000000107947 */ /* 0x000fea0003800000 */
.L_x_3:
[----:B------:R-:W-:Y:S01]  /*0ae0*/  FMUL.FTZ R21, R0, R15 ;  /* 0x0000000f00157220 */ /* 0x000fe20000410000 */
[----:B------:R-:W-:-:S03]  /*0af0*/  FMUL.FTZ R14, R15, 0.5 ;  /* 0x3f0000000f0e7820 */ /* 0x000fc60000410000 */
[----:B------:R-:W-:-:S04]  /*0b00*/  FFMA R0, -R21, R21, R0 ;  /* 0x0000001515007223 */ /* 0x000fc80000000100 */
[----:B------:R-:W-:-:S07]  /*0b10*/  FFMA R21, R0, R14, R21 ;  /* 0x0000000e00157223 */ /* 0x000fce0000000015 */
.L_x_4:
[----:B------:R-:W2:Y:S04]  /*0b20*/  LDG.E.64 R14, desc[UR4][R4.64] ;  /* 0x00000004040e7981 */ /* 0x000ea8000c1e1b00 */
[----:B--2---:R-:W2:Y:S02]  /*0b30*/  LDG.E R0, desc[UR4][R14.64+0x8] ;  /* 0x000008040e007981 */ /* 0x004ea4000c1e1900 */
[----:B--2---:R-:W-:-:S13]  /*0b40*/  FSETP.GEU.AND P0, PT, R21, R0, PT ;  /* 0x000000001500720b */ /* 0x004fda0003f0e000 */
[----:B------:R-:W-:Y:S05]  /*0b50*/  @P0 BRA `(.L_x_5) ;  /* 0x00000000001c0947 */ /* 0x000fea0003800000 */
[----:B------:R0:W-:Y:S04]  /*0b60*/  STG.E desc[UR4][R14.64], R12 ;  /* 0x0000000c0e007986 */ /* 0x0001e8000c101904 */
[----:B------:R-:W2:Y:S01]  /*0b70*/  LDG.E.64 R16, desc[UR4][R4.64] ;  /* 0x0000000404107981 */ /* 0x000ea2000c1e1b00 */
[----:B------:R-:W-:-:S05]  /*0b80*/  I2FP.F32.S32 R23, R13 ;  /* 0x0000000d00177245 */ /* 0x000fca0000201400 */
[----:B--2---:R0:W-:Y:S04]  /*0b90*/  STG.E desc[UR4][R16.64+0x4], R23 ;  /* 0x0000041710007986 */ /* 0x0041e8000c101904 */
[----:B------:R-:W2:Y:S04]  /*0ba0*/  LDG.E.64 R18, desc[UR4][R4.64] ;  /* 0x0000000404127981 */ /* 0x000ea8000c1e1b00 */
[----:B--2---:R0:W-:Y:S04]  /*0bb0*/  STG.E desc[UR4][R18.64+0x8], R21 ;  /* 0x0000081512007986 */ /* 0x0041e8000c101904 */
[----:B------:R0:W5:Y:S02]  /*0bc0*/  LDG.E R10, desc[UR4][R2.64] ;  /* 0x00000004020a7981 */ /* 0x000164000c1e1900 */
.L_x_5:
[----:B------:R-:W-:-:S04]  /*0bd0*/  IADD3 R13, PT, PT, R13, 0x1, RZ ;  /* 0x000000010d0d7810 */ /* 0x000fc80007ffe0ff */
[----:B-----5:R-:W-:-:S13]  /*0be0*/  ISETP.GE.AND P0, PT, R13, R10, PT ;  /* 0x0000000a0d00720c */ /* 0x020fda0003f06270 */
[----:B------:R-:W-:Y:S05]  /*0bf0*/  @!P0 BRA `(.L_x_6) ;  /* 0xfffffff400548947 */ /* 0x000fea000383ffff */
.L_x_0:
[----:B------:R-:W-:Y:S02]  /*0c00*/  ISETP.GE.AND P0, PT, R11, R10, PT ;  /* 0x0000000a0b00720c */ /* 0x000fe40003f06270 */
[----:B------:R-:W-:-:S11]  /*0c10*/  MOV R0, R11 ;  /* 0x0000000b00007202 */ /* 0x000fd60000000f00 */
[----:B------:R-:W-:Y:S05]  /*0c20*/  @!P0 BRA `(.L_x_7) ;  /* 0xfffffff400288947 */ /* 0x000fea000383ffff */
[----:B------:R-:W-:Y:S05]  /*0c30*/  EXIT ;  /* 0x000000000000794d */ /* 0x000fea0003800000 */
        .weak           $__internal_0_$__cuda_sm20_sqrt_rn_f32_slowpath
        .type           $__internal_0_$__cuda_sm20_sqrt_rn_f32_slowpath,@function
        .size           $__internal_0_$__cuda_sm20_sqrt_rn_f32_slowpath,(.L_x_10 - $__internal_0_$__cuda_sm20_sqrt_rn_f32_slowpath)
$__internal_0_$__cuda_sm20_sqrt_rn_f32_slowpath:
[----:B------:R-:W-:-:S13]  /*0c40*/  LOP3.LUT P0, RZ, R0, 0x7fffffff, RZ, 0xc0, !PT ;  /* 0x7fffffff00ff7812 */ /* 0x000fda000780c0ff */
[----:B------:R-:W-:Y:S01]  /*0c50*/  @!P0 MOV R14, R0 ;  /* 0x00000000000e8202 */ /* 0x000fe20000000f00 */
[----:B------:R-:W-:Y:S06]  /*0c60*/  @!P0 BRA `(.L_x_8) ;  /* 0x0000000000448947 */ /* 0x000fec0003800000 */
[----:B------:R-:W-:-:S13]  /*0c70*/  FSETP.GEU.FTZ.AND P0, PT, R0, RZ, PT ;  /* 0x000000ff0000720b */ /* 0x000fda0003f1e000 */
[----:B------:R-:W-:Y:S01]  /*0c80*/  @!P0 MOV R14, 0x7fffffff ;  /* 0x7fffffff000e8802 */ /* 0x000fe20000000f00 */
[----:B------:R-:W-:Y:S06]  /*0c90*/  @!P0 BRA `(.L_x_8) ;  /* 0x0000000000388947 */ /* 0x000fec0003800000 */
[----:B------:R-:W-:-:S13]  /*0ca0*/  FSETP.GTU.FTZ.AND P0, PT, |R0|, +INF , PT ;  /* 0x7f8000000000780b */ /* 0x000fda0003f1c200 */
[----:B------:R-:W-:Y:S01]  /*0cb0*/  @P0 FADD.FTZ R14, R0, 1 ;  /* 0x3f800000000e0421 */ /* 0x000fe20000010000 */
[----:B------:R-:W-:Y:S06]  /*0cc0*/  @P0 BRA `(.L_x_8) ;  /* 0x00000000002c0947 */ /* 0x000fec0003800000 */
[----:B------:R-:W-:-:S13]  /*0cd0*/  FSETP.NEU.FTZ.AND P0, PT, |R0|, +INF , PT ;  /* 0x7f8000000000780b */ /* 0x000fda0003f1d200 */
[----:B------:R-:W-:Y:S01]  /*0ce0*/  @!P0 MOV R14, R0 ;  /* 0x00000000000e8202 */ /* 0x000fe20000000f00 */
[----:B------:R-:W-:Y:S06]  /*0cf0*/  @!P0 BRA `(.L_x_8) ;  /* 0x0000000000208947 */ /* 0x000fec0003800000 */
[----:B------:R-:W-:-:S04]  /*0d00*/  FFMA R0, R0, 1.84467440737095516160e+19, RZ ;  /* 0x5f80000000007823 */ /* 0x000fc800000000ff */
[----:B------:R-:W0:Y:S02]  /*0d10*/  MUFU.RSQ R15, R0 ;  /* 0x00000000000f7308 */ /* 0x000e240000001400 */
[----:B0-----:R-:W-:Y:S01]  /*0d20*/  FMUL.FTZ R17, R0, R15 ;  /* 0x0000000f00117220 */ /* 0x001fe20000410000 */
[----:B------:R-:W-:-:S03]  /*0d30*/  FMUL.FTZ R15, R15, 0.5 ;  /* 0x3f0000000f0f7820 */ /* 0x000fc60000410000 */
[----:B------:R-:W-:-:S04]  /*0d40*/  FADD.FTZ R14, -R17, -RZ ;  /* 0x800000ff110e7221 */ /* 0x000fc80000010100 */
[----:B------:R-:W-:-:S04]  /*0d50*/  FFMA R14, R17, R14, R0 ;  /* 0x0000000e110e7223 */ /* 0x000fc80000000000 */
[----:B------:R-:W-:-:S04]  /*0d60*/  FFMA R14, R14, R15, R17 ;  /* 0x0000000f0e0e7223 */ /* 0x000fc80000000011 */
[----:B------:R-:W-:-:S07]  /*0d70*/  FMUL.FTZ R14, R14, 2.3283064365386962891e-10 ;  /* 0x2f8000000e0e7820 */ /* 0x000fce0000410000 */
.L_x_8:
[----:B------:R-:W-:Y:S01]  /*0d80*/  HFMA2 R15, -RZ, RZ, 0, 0 ;  /* 0x00000000ff0f7431 */ /* 0x000fe200000001ff */
[----:B------:R-:W-:Y:S02]  /*0d90*/  MOV R21, R14 ;  /* 0x0000000e00157202 */ /* 0x000fe40000000f00 */
[----:B------:R-:W-:-:S04]  /*0da0*/  MOV R14, R16 ;  /* 0x00000010000e7202 */ /* 0x000fc80000000f00 */
[----:B------:R-:W-:Y:S05]  /*0db0*/  RET.REL.NODEC R14 `(gpu) ;  /* 0xfffffff00e907950 */ /* 0x000fea0003c3ffff */
.L_x_9:
[----:B------:R-:W-:-:S00]  /*0dc0*/  BRA `(.L_x_9) ;  /* 0xfffffffc00fc7947 */ /* 0x000fc0000383ffff */
[----:B------:R-:W-:-:S00]  /*0dd0*/  NOP ;  /* 0x0000000000007918 */ /* 0x000fc00000000000 */
        /* <DEDUP_REMOVED lines=10> */
.L_x_10:


//--------------------- .nv.shared.reserved.0     --------------------------
	.section	.nv.shared.reserved.0,"aw",@nobits
	.weak		__nv_reservedSMEM_offset_0_alias
	.size		__nv_reservedSMEM_offset_0_alias, 0, 64
	.other		__nv_reservedSMEM_offset_0_alias,@"STO_CUDA_RESERVED_SHARED STV_DEFAULT"
__nv_reservedSMEM_offset_0_alias:
	.zero		0
	.zero		64


//--------------------- .nv.constant0.gpu         --------------------------
	.section	.nv.constant0.gpu,"a",@progbits
	.sectionflags	@""
	.align	4
.nv.constant0.gpu:
	.zero		928


//--------------------- SYMBOLS --------------------------

	.type		.nv.reservedSmem.offset0,@object
	.size		.nv.reservedSmem.offset0,0x4
